//
// Generated by NVIDIA NVVM Compiler
//
// Compiler Build ID: CL-36424714
// Cuda compilation tools, release 13.0, V13.0.88
// Based on NVVM 20.0.0
//

.version 9.0
.target sm_100
.address_size 64

	// .globl	_Z17half2float_kernelP6__halfmttPfm

.visible .entry _Z17half2float_kernelP6__halfmttPfm(
	.param .u64 .ptr .align 1 _Z17half2float_kernelP6__halfmttPfm_param_0,
	.param .u64 _Z17half2float_kernelP6__halfmttPfm_param_1,
	.param .u16 _Z17half2float_kernelP6__halfmttPfm_param_2,
	.param .u16 _Z17half2float_kernelP6__halfmttPfm_param_3,
	.param .u64 .ptr .align 1 _Z17half2float_kernelP6__halfmttPfm_param_4,
	.param .u64 _Z17half2float_kernelP6__halfmttPfm_param_5
)
{
	.reg .pred 	%p<4>;
	.reg .b16 	%rs<3>;
	.reg .b32 	%r<15>;
	.reg .b32 	%f<3>;
	.reg .b64 	%rd<15>;

	ld.param.u64 	%rd1, [_Z17half2float_kernelP6__halfmttPfm_param_0];
	ld.param.u64 	%rd2, [_Z17half2float_kernelP6__halfmttPfm_param_1];
	ld.param.u16 	%r3, [_Z17half2float_kernelP6__halfmttPfm_param_2];
	ld.param.u16 	%rs1, [_Z17half2float_kernelP6__halfmttPfm_param_3];
	ld.param.u64 	%rd3, [_Z17half2float_kernelP6__halfmttPfm_param_4];
	ld.param.u64 	%rd4, [_Z17half2float_kernelP6__halfmttPfm_param_5];
	mov.u32 	%r4, %ctaid.x;
	mov.u32 	%r5, %ntid.x;
	mov.u32 	%r6, %tid.x;
	mad.lo.s32 	%r7, %r4, %r5, %r6;
	shl.b32 	%r1, %r7, 1;
	mov.u32 	%r8, %ctaid.y;
	mov.u32 	%r9, %ntid.y;
	mov.u32 	%r10, %tid.y;
	mad.lo.s32 	%r11, %r8, %r9, %r10;
	setp.ge.s32 	%p1, %r1, %r3;
	cvt.u32.u16 	%r12, %rs1;
	setp.ge.u32 	%p2, %r11, %r12;
	or.pred  	%p3, %p1, %p2;
	@%p3 bra 	$L__BB0_2;
	cvta.to.global.u64 	%rd5, %rd1;
	cvta.to.global.u64 	%rd6, %rd3;
	cvt.u64.u32 	%rd7, %r11;
	cvt.s64.s32 	%rd8, %r1;
	mad.lo.s64 	%rd9, %rd2, %rd7, %rd8;
	shl.b64 	%rd10, %rd9, 1;
	add.s64 	%rd11, %rd5, %rd10;
	mad.lo.s64 	%rd12, %rd4, %rd7, %rd8;
	shl.b64 	%rd13, %rd12, 2;
	add.s64 	%rd14, %rd6, %rd13;
	ld.global.u32 	%r13, [%rd11];
	// begin inline asm
	{.reg .f16 low,high;
  mov.b32 {low,high},%r13;
  cvt.f32.f16 %f1, low;}

	// end inline asm
	// begin inline asm
	{.reg .f16 low,high;
  mov.b32 {low,high},%r13;
  cvt.f32.f16 %f2, high;}

	// end inline asm
	st.global.v2.f32 	[%rd14], {%f1, %f2};
$L__BB0_2:
	ret;

}


// ===== COMPILED SASS (sm_100) =====

	.target	sm_100

	.elftype	@"ET_EXEC"


//--------------------- .note.nv.tkinfo           --------------------------
	.section	.note.nv.tkinfo,"",@"SHT_NOTE"
	.sectionflags	@"SHF_NOTE_NV_TKINFO"
	.tkinfo
        /*0018*/ 	.word	0x00000002
        /*0030*/ 	.string	""
        /*0030*/ 	.string	"ptxas"
        /*0030*/ 	.string	"Cuda compilation tools, release 13.0, V13.0.88"
        /*0030*/ 	.string	"Build cuda_13.0.r13.0/compiler.36424714_0"
        /*0030*/ 	.string	"-arch sm_100 -m 64 "



//--------------------- .note.nv.cuinfo           --------------------------
	.section	.note.nv.cuinfo,"",@"SHT_NOTE"
	.sectionflags	@"SHF_NOTE_NV_CUINFO"
        /*0018*/ 	.short	0x0002
        /*001a*/ 	.short	0x0064
        /*001c*/ 	.short	0x0082
	.zero		2


//--------------------- .nv.info                  --------------------------
	.section	.nv.info,"",@"SHT_CUDA_INFO"
	.align	4


	//----- nvinfo : EIATTR_REGCOUNT
	.align		4
        /*0000*/ 	.byte	0x04, 0x2f
        /*0002*/ 	.short	(.L_1 - .L_0)
	.align		4
.L_0:
        /*0004*/ 	.word	index@(_Z17half2float_kernelP6__halfmttPfm)
        /*0008*/ 	.word	0x0000000c


	//----- nvinfo : EIATTR_FRAME_SIZE
	.align		4
.L_1:
        /*000c*/ 	.byte	0x04, 0x11
        /*000e*/ 	.short	(.L_3 - .L_2)
	.align		4
.L_2:
        /*0010*/ 	.word	index@(_Z17half2float_kernelP6__halfmttPfm)
        /*0014*/ 	.word	0x00000000


	//----- nvinfo : EIATTR_MIN_STACK_SIZE
	.align		4
.L_3:
        /*0018*/ 	.byte	0x04, 0x12
        /*001a*/ 	.short	(.L_5 - .L_4)
	.align		4
.L_4:
        /*001c*/ 	.word	index@(_Z17half2float_kernelP6__halfmttPfm)
        /*0020*/ 	.word	0x00000000
.L_5:


//--------------------- .nv.compat                --------------------------
	.section	.nv.compat,"",@"SHT_CUDA_COMPAT_INFO"
	.align	4
        /*0000*/ 	.byte	0x02, 0x09, 0x00, 0x00, 0x02, 0x02, 0x01, 0x00, 0x02, 0x05, 0x05, 0x00, 0x03, 0x07, 0x01, 0x01
        /*0010*/ 	.byte	0x02, 0x03, 0x00, 0x00, 0x02, 0x06, 0x01, 0x00, 0x04, 0x0b, 0x08, 0x00, 0x09, 0x00, 0x00, 0x00
        /*0020*/ 	.byte	0x00, 0x00, 0x00, 0x00


//--------------------- .nv.info._Z17half2float_kernelP6__halfmttPfm --------------------------
	.section	.nv.info._Z17half2float_kernelP6__halfmttPfm,"",@"SHT_CUDA_INFO"
	.sectionflags	@""
	.align	4


	//----- nvinfo : EIATTR_CUDA_API_VERSION
	.align		4
        /*0000*/ 	.byte	0x04, 0x37
        /*0002*/ 	.short	(.L_7 - .L_6)
.L_6:
        /*0004*/ 	.word	0x00000082


	//----- nvinfo : EIATTR_KPARAM_INFO
	.align		4
.L_7:
        /*0008*/ 	.byte	0x04, 0x17
        /*000a*/ 	.short	(.L_9 - .L_8)
.L_8:
        /*000c*/ 	.word	0x00000000
        /*0010*/ 	.short	0x0005
        /*0012*/ 	.short	0x0020
        /*0014*/ 	.byte	0x00, 0xf0, 0x21, 0x00


	//----- nvinfo : EIATTR_KPARAM_INFO
	.align		4
.L_9:
        /*0018*/ 	.byte	0x04, 0x17
        /*001a*/ 	.short	(.L_11 - .L_10)
.L_10:
        /*001c*/ 	.word	0x00000000
        /*0020*/ 	.short	0x0004
        /*0022*/ 	.short	0x0018
        /*0024*/ 	.byte	0x00, 0xf5, 0x21, 0x00


	//----- nvinfo : EIATTR_KPARAM_INFO
	.align		4
.L_11:
        /*0028*/ 	.byte	0x04, 0x17
        /*002a*/ 	.short	(.L_13 - .L_12)
.L_12:
        /*002c*/ 	.word	0x00000000
        /*0030*/ 	.short	0x0003
        /*0032*/ 	.short	0x0012
        /*0034*/ 	.byte	0x00, 0xf0, 0x09, 0x00


	//----- nvinfo : EIATTR_KPARAM_INFO
	.align		4
.L_13:
        /*0038*/ 	.byte	0x04, 0x17
        /*003a*/ 	.short	(.L_15 - .L_14)
.L_14:
        /*003c*/ 	.word	0x00000000
        /*0040*/ 	.short	0x0002
        /*0042*/ 	.short	0x0010
        /*0044*/ 	.byte	0x00, 0xf0, 0x09, 0x00


	//----- nvinfo : EIATTR_KPARAM_INFO
	.align		4
.L_15:
        /*0048*/ 	.byte	0x04, 0x17
        /*004a*/ 	.short	(.L_17 - .L_16)
.L_16:
        /*004c*/ 	.word	0x00000000
        /*0050*/ 	.short	0x0001
        /*0052*/ 	.short	0x0008
        /*0054*/ 	.byte	0x00, 0xf0, 0x21, 0x00


	//----- nvinfo : EIATTR_KPARAM_INFO
	.align		4
.L_17:
        /*0058*/ 	.byte	0x04, 0x17
        /*005a*/ 	.short	(.L_19 - .L_18)
.L_18:
        /*005c*/ 	.word	0x00000000
        /*0060*/ 	.short	0x0000
        /*0062*/ 	.short	0x0000
        /*0064*/ 	.byte	0x00, 0xf5, 0x21, 0x00


	//----- nvinfo : EIATTR_SPARSE_MMA_MASK
	.align		4
.L_19:
        /*0068*/ 	.byte	0x03, 0x50
        /*006a*/ 	.short	0x0000


	//----- nvinfo : EIATTR_MAXREG_COUNT
	.align		4
        /*006c*/ 	.byte	0x03, 0x1b
        /*006e*/ 	.short	0x00ff


	//----- nvinfo : EIATTR_MERCURY_ISA_VERSION
	.align		4
        /*0070*/ 	.byte	0x03, 0x5f
        /*0072*/ 	.short	0x0101


	//----- nvinfo : EIATTR_VRC_CTA_INIT_COUNT
	.align		4
        /*0074*/ 	.byte	0x02, 0x4a
	.zero		1
	.zero		1


	//----- nvinfo : EIATTR_EXIT_INSTR_OFFSETS
	.align		4
        /*0078*/ 	.byte	0x04, 0x1c
        /*007a*/ 	.short	(.L_21 - .L_20)


	//   ....[0]....
.L_20:
        /*007c*/ 	.word	0x000000f0


	//   ....[1]....
        /*0080*/ 	.word	0x00000210


	//----- nvinfo : EIATTR_CBANK_PARAM_SIZE
	.align		4
.L_21:
        /*0084*/ 	.byte	0x03, 0x19
        /*0086*/ 	.short	0x0028


	//----- nvinfo : EIATTR_PARAM_CBANK
	.align		4
        /*0088*/ 	.byte	0x04, 0x0a
        /*008a*/ 	.short	(.L_23 - .L_22)
	.align		4
.L_22:
        /*008c*/ 	.word	index@(.nv.constant0._Z17half2float_kernelP6__halfmttPfm)
        /*0090*/ 	.short	0x0380
        /*0092*/ 	.short	0x0028


	//----- nvinfo : EIATTR_SW_WAR
	.align		4
.L_23:
        /*0094*/ 	.byte	0x04, 0x36
        /*0096*/ 	.short	(.L_25 - .L_24)
.L_24:
        /*0098*/ 	.word	0x00000008
.L_25:


//--------------------- .nv.callgraph             --------------------------
	.section	.nv.callgraph,"",@"SHT_CUDA_CALLGRAPH"
	.align	4
	.sectionentsize	8
	.align		4
        /*0000*/ 	.word	0x00000000
	.align		4
        /*0004*/ 	.word	0xffffffff
	.align		4
        /*0008*/ 	.word	0x00000000
	.align		4
        /*000c*/ 	.word	0xfffffffe
	.align		4
        /*0010*/ 	.word	0x00000000
	.align		4
        /*0014*/ 	.word	0xfffffffd
	.align		4
        /*0018*/ 	.word	0x00000000
	.align		4
        /*001c*/ 	.word	0xfffffffc


//--------------------- .text._Z17half2float_kernelP6__halfmttPfm --------------------------
	.section	.text._Z17half2float_kernelP6__halfmttPfm,"ax",@progbits
	.align	128
        .global         _Z17half2float_kernelP6__halfmttPfm
        .type           _Z17half2float_kernelP6__halfmttPfm,@function
        .size           _Z17half2float_kernelP6__halfmttPfm,(.L_x_1 - _Z17half2float_kernelP6__halfmttPfm)
        .other          _Z17half2float_kernelP6__halfmttPfm,@"STO_CUDA_ENTRY STV_DEFAULT"
_Z17half2float_kernelP6__halfmttPfm:
.text._Z17half2float_kernelP6__halfmttPfm:
[----:B------:R-:W-:Y:S01]  /*0000*/  LDC R1, c[0x0][0x37c] ;  /* 0x0000df00ff017b82 */ /* 0x000fe20000000800 */
[----:B------:R-:W0:Y:S07]  /*0010*/  S2R R3, SR_TID.X ;  /* 0x0000000000037919 */ /* 0x000e2e0000002100 */
[----:B------:R-:W0:Y:S01]  /*0020*/  LDC R4, c[0x0][0x360] ;  /* 0x0000d800ff047b82 */ /* 0x000e220000000800 */
[----:B------:R-:W1:Y:S01]  /*0030*/  LDCU UR4, c[0x0][0x390] ;  /* 0x00007200ff0477ac */ /* 0x000e620008000800 */
[----:B------:R-:W2:Y:S01]  /*0040*/  S2R R0, SR_TID.Y ;  /* 0x0000000000007919 */ /* 0x000ea20000002200 */
[----:B------:R-:W3:Y:S05]  /*0050*/  LDCU.U16 UR5, c[0x0][0x392] ;  /* 0x00007240ff0577ac */ /* 0x000eea0008000400 */
[----:B------:R-:W0:Y:S08]  /*0060*/  S2UR UR6, SR_CTAID.X ;  /* 0x00000000000679c3 */ /* 0x000e300000002500 */
[----:B------:R-:W2:Y:S01]  /*0070*/  S2UR UR7, SR_CTAID.Y ;  /* 0x00000000000779c3 */ /* 0x000ea20000002600 */
[----:B-1----:R-:W-:-:S07]  /*0080*/  ULOP3.LUT UR4, UR4, 0xffff, URZ, 0xc0, !UPT ;  /* 0x0000ffff04047892 */ /* 0x002fce000f8ec0ff */
[----:B------:R-:W2:Y:S01]  /*0090*/  LDC R9, c[0x0][0x364] ;  /* 0x0000d900ff097b82 */ /* 0x000ea20000000800 */
[----:B0-----:R-:W-:-:S05]  /*00a0*/  IMAD R4, R4, UR6, R3 ;  /* 0x0000000604047c24 */ /* 0x001fca000f8e0203 */
[----:B------:R-:W-:Y:S01]  /*00b0*/  SHF.L.U32 R4, R4, 0x1, RZ ;  /* 0x0000000104047819 */ /* 0x000fe200000006ff */
[----:B--2---:R-:W-:-:S05]  /*00c0*/  IMAD R9, R9, UR7, R0 ;  /* 0x0000000709097c24 */ /* 0x004fca000f8e0200 */
[----:B---3--:R-:W-:-:S04]  /*00d0*/  ISETP.GE.U32.AND P0, PT, R9, UR5, PT ;  /* 0x0000000509007c0c */ /* 0x008fc8000bf06070 */
[----:B------:R-:W-:-:S13]  /*00e0*/  ISETP.GE.OR P0, PT, R4, UR4, P0 ;  /* 0x0000000404007c0c */ /* 0x000fda0008706670 */
[----:B------:R-:W-:Y:S05]  /*00f0*/  @P0 EXIT ;  /* 0x000000000000094d */ /* 0x000fea0003800000 */
[----:B------:R-:W0:Y:S01]  /*0100*/  LDCU.128 UR8, c[0x0][0x380] ;  /* 0x00007000ff0877ac */ /* 0x000e220008000c00 */
[--C-:B------:R-:W-:Y:S01]  /*0110*/  SHF.R.S32.HI R5, RZ, 0x1f, R4.reuse ;  /* 0x0000001fff057819 */ /* 0x100fe20000011404 */
[----:B------:R-:W1:Y:S01]  /*0120*/  LDCU.64 UR4, c[0x0][0x358] ;  /* 0x00006b00ff0477ac */ /* 0x000e620008000a00 */
[----:B------:R-:W2:Y:S01]  /*0130*/  LDCU.64 UR6, c[0x0][0x3a0] ;  /* 0x00007400ff0677ac */ /* 0x000ea20008000a00 */
[----:B0-----:R-:W-:-:S04]  /*0140*/  IMAD.WIDE.U32 R2, R9, UR10, R4 ;  /* 0x0000000a09027c25 */ /* 0x001fc8000f8e0004 */
[----:B------:R-:W-:Y:S01]  /*0150*/  IMAD R3, R9, UR11, R3 ;  /* 0x0000000b09037c24 */ /* 0x000fe2000f8e0203 */
[----:B------:R-:W-:-:S04]  /*0160*/  LEA R6, P0, R2, UR8, 0x1 ;  /* 0x0000000802067c11 */ /* 0x000fc8000f8008ff */
[----:B------:R-:W-:Y:S01]  /*0170*/  LEA.HI.X R7, R2, UR9, R3, 0x1, P0 ;  /* 0x0000000902077c11 */ /* 0x000fe200080f0c03 */
[----:B------:R-:W0:Y:S04]  /*0180*/  LDCU.64 UR8, c[0x0][0x398] ;  /* 0x00007300ff0877ac */ /* 0x000e280008000a00 */
[----:B-1----:R-:W3:Y:S01]  /*0190*/  LDG.E R6, desc[UR4][R6.64] ;  /* 0x0000000406067981 */ /* 0x002ee2000c1e1900 */
[----:B--2---:R-:W-:-:S04]  /*01a0*/  IMAD.WIDE.U32 R4, R9, UR6, R4 ;  /* 0x0000000609047c25 */ /* 0x004fc8000f8e0004 */
[----:B------:R-:W-:Y:S01]  /*01b0*/  IMAD R9, R9, UR7, R5 ;  /* 0x0000000709097c24 */ /* 0x000fe2000f8e0205 */
[----:B0-----:R-:W-:-:S04]  /*01c0*/  LEA R2, P0, R4, UR8, 0x2 ;  /* 0x0000000804027c11 */ /* 0x001fc8000f8010ff */
[----:B------:R-:W-:Y:S01]  /*01d0*/  LEA.HI.X R3, R4, UR9, R9, 0x2, P0 ;  /* 0x0000000904037c11 */ /* 0x000fe200080f1409 */
[--C-:B---3--:R-:W-:Y:S02]  /*01e0*/  HADD2.F32 R4, -RZ, R6.reuse.H0_H0 ;  /* 0x20000006ff047230 */ /* 0x108fe40000004100 */
[----:B------:R-:W-:-:S05]  /*01f0*/  HADD2.F32 R5, -RZ, R6.H1_H1 ;  /* 0x30000006ff057230 */ /* 0x000fca0000004100 */
[----:B------:R-:W-:Y:S01]  /*0200*/  STG.E.64 desc[UR4][R2.64], R4 ;  /* 0x0000000402007986 */ /* 0x000fe2000c101b04 */
[----:B------:R-:W-:Y:S05]  /*0210*/  EXIT ;  /* 0x000000000000794d */ /* 0x000fea0003800000 */
.L_x_0:
[----:B------:R-:W-:-:S00]  /*0220*/  BRA `(.L_x_0) ;  /* 0xfffffffc00fc7947 */ /* 0x000fc0000383ffff */
[----:B------:R-:W-:-:S00]  /*0230*/  NOP ;  /* 0x0000000000007918 */ /* 0x000fc00000000000 */
        /* <DEDUP_REMOVED lines=12> */
.L_x_1:


//--------------------- .nv.shared.reserved.0     --------------------------
	.section	.nv.shared.reserved.0,"aw",@nobits
	.weak		__nv_reservedSMEM_offset_0_alias
	.size		__nv_reservedSMEM_offset_0_alias, 0, 64
	.other		__nv_reservedSMEM_offset_0_alias,@"STO_CUDA_RESERVED_SHARED STV_DEFAULT"
__nv_reservedSMEM_offset_0_alias:
	.zero		0
	.zero		64


//--------------------- .nv.constant0._Z17half2float_kernelP6__halfmttPfm --------------------------
	.section	.nv.constant0._Z17half2float_kernelP6__halfmttPfm,"a",@progbits
	.sectionflags	@""
	.align	4
.nv.constant0._Z17half2float_kernelP6__halfmttPfm:
	.zero		936


//--------------------- SYMBOLS --------------------------

	.type		.nv.reservedSmem.offset0,@object
	.size		.nv.reservedSmem.offset0,0x4
